//
// Generated by NVIDIA NVVM Compiler
//
// Compiler Build ID: CL-36424714
// Cuda compilation tools, release 13.0, V13.0.88
// Based on NVVM 20.0.0
//

.version 9.0
.target sm_100
.address_size 64

	// .globl	_Z10kernel_addPKfS0_Pfi

.visible .entry _Z10kernel_addPKfS0_Pfi(
	.param .u64 .ptr .align 1 _Z10kernel_addPKfS0_Pfi_param_0,
	.param .u64 .ptr .align 1 _Z10kernel_addPKfS0_Pfi_param_1,
	.param .u64 .ptr .align 1 _Z10kernel_addPKfS0_Pfi_param_2,
	.param .u32 _Z10kernel_addPKfS0_Pfi_param_3
)
{
	.reg .pred 	%p<2>;
	.reg .b32 	%r<6>;
	.reg .b32 	%f<4>;
	.reg .b64 	%rd<11>;

	ld.param.u64 	%rd1, [_Z10kernel_addPKfS0_Pfi_param_0];
	ld.param.u64 	%rd2, [_Z10kernel_addPKfS0_Pfi_param_1];
	ld.param.u64 	%rd3, [_Z10kernel_addPKfS0_Pfi_param_2];
	ld.param.u32 	%r2, [_Z10kernel_addPKfS0_Pfi_param_3];
	mov.u32 	%r3, %ctaid.x;
	mov.u32 	%r4, %ntid.x;
	mov.u32 	%r5, %tid.x;
	mad.lo.s32 	%r1, %r3, %r4, %r5;
	setp.ge.s32 	%p1, %r1, %r2;
	@%p1 bra 	$L__BB0_2;
	cvta.to.global.u64 	%rd4, %rd1;
	cvta.to.global.u64 	%rd5, %rd2;
	cvta.to.global.u64 	%rd6, %rd3;
	mul.wide.s32 	%rd7, %r1, 4;
	add.s64 	%rd8, %rd4, %rd7;
	ld.global.f32 	%f1, [%rd8];
	add.s64 	%rd9, %rd5, %rd7;
	ld.global.f32 	%f2, [%rd9];
	add.f32 	%f3, %f1, %f2;
	add.s64 	%rd10, %rd6, %rd7;
	st.global.f32 	[%rd10], %f3;
$L__BB0_2:
	ret;

}
	// .globl	_Z10kernel_subPKfS0_Pfi
.visible .entry _Z10kernel_subPKfS0_Pfi(
	.param .u64 .ptr .align 1 _Z10kernel_subPKfS0_Pfi_param_0,
	.param .u64 .ptr .align 1 _Z10kernel_subPKfS0_Pfi_param_1,
	.param .u64 .ptr .align 1 _Z10kernel_subPKfS0_Pfi_param_2,
	.param .u32 _Z10kernel_subPKfS0_Pfi_param_3
)
{
	.reg .pred 	%p<2>;
	.reg .b32 	%r<6>;
	.reg .b32 	%f<4>;
	.reg .b64 	%rd<11>;

	ld.param.u64 	%rd1, [_Z10kernel_subPKfS0_Pfi_param_0];
	ld.param.u64 	%rd2, [_Z10kernel_subPKfS0_Pfi_param_1];
	ld.param.u64 	%rd3, [_Z10kernel_subPKfS0_Pfi_param_2];
	ld.param.u32 	%r2, [_Z10kernel_subPKfS0_Pfi_param_3];
	mov.u32 	%r3, %ctaid.x;
	mov.u32 	%r4, %ntid.x;
	mov.u32 	%r5, %tid.x;
	mad.lo.s32 	%r1, %r3, %r4, %r5;
	setp.ge.s32 	%p1, %r1, %r2;
	@%p1 bra 	$L__BB1_2;
	cvta.to.global.u64 	%rd4, %rd1;
	cvta.to.global.u64 	%rd5, %rd2;
	cvta.to.global.u64 	%rd6, %rd3;
	mul.wide.s32 	%rd7, %r1, 4;
	add.s64 	%rd8, %rd4, %rd7;
	ld.global.f32 	%f1, [%rd8];
	add.s64 	%rd9, %rd5, %rd7;
	ld.global.f32 	%f2, [%rd9];
	sub.f32 	%f3, %f1, %f2;
	add.s64 	%rd10, %rd6, %rd7;
	st.global.f32 	[%rd10], %f3;
$L__BB1_2:
	ret;

}


// ===== COMPILED SASS (sm_100) =====

	.target	sm_100

	.elftype	@"ET_EXEC"


//--------------------- .note.nv.tkinfo           --------------------------
	.section	.note.nv.tkinfo,"",@"SHT_NOTE"
	.sectionflags	@"SHF_NOTE_NV_TKINFO"
	.tkinfo
        /*0018*/ 	.word	0x00000002
        /*0030*/ 	.string	""
        /*0030*/ 	.string	"ptxas"
        /*0030*/ 	.string	"Cuda compilation tools, release 13.0, V13.0.88"
        /*0030*/ 	.string	"Build cuda_13.0.r13.0/compiler.36424714_0"
        /*0030*/ 	.string	"-arch sm_100 -m 64 "



//--------------------- .note.nv.cuinfo           --------------------------
	.section	.note.nv.cuinfo,"",@"SHT_NOTE"
	.sectionflags	@"SHF_NOTE_NV_CUINFO"
        /*0018*/ 	.short	0x0002
        /*001a*/ 	.short	0x0064
        /*001c*/ 	.short	0x0082
	.zero		2


//--------------------- .nv.info                  --------------------------
	.section	.nv.info,"",@"SHT_CUDA_INFO"
	.align	4


	//----- nvinfo : EIATTR_REGCOUNT
	.align		4
        /*0000*/ 	.byte	0x04, 0x2f
        /*0002*/ 	.short	(.L_1 - .L_0)
	.align		4
.L_0:
        /*0004*/ 	.word	index@(_Z10kernel_addPKfS0_Pfi)
        /*0008*/ 	.word	0x0000000c


	//----- nvinfo : EIATTR_FRAME_SIZE
	.align		4
.L_1:
        /*000c*/ 	.byte	0x04, 0x11
        /*000e*/ 	.short	(.L_3 - .L_2)
	.align		4
.L_2:
        /*0010*/ 	.word	index@(_Z10kernel_addPKfS0_Pfi)
        /*0014*/ 	.word	0x00000000


	//----- nvinfo : EIATTR_REGCOUNT
	.align		4
.L_3:
        /*0018*/ 	.byte	0x04, 0x2f
        /*001a*/ 	.short	(.L_5 - .L_4)
	.align		4
.L_4:
        /*001c*/ 	.word	index@(_Z10kernel_subPKfS0_Pfi)
        /*0020*/ 	.word	0x0000000c


	//----- nvinfo : EIATTR_FRAME_SIZE
	.align		4
.L_5:
        /*0024*/ 	.byte	0x04, 0x11
        /*0026*/ 	.short	(.L_7 - .L_6)
	.align		4
.L_6:
        /*0028*/ 	.word	index@(_Z10kernel_subPKfS0_Pfi)
        /*002c*/ 	.word	0x00000000


	//----- nvinfo : EIATTR_MIN_STACK_SIZE
	.align		4
.L_7:
        /*0030*/ 	.byte	0x04, 0x12
        /*0032*/ 	.short	(.L_9 - .L_8)
	.align		4
.L_8:
        /*0034*/ 	.word	index@(_Z10kernel_subPKfS0_Pfi)
        /*0038*/ 	.word	0x00000000


	//----- nvinfo : EIATTR_MIN_STACK_SIZE
	.align		4
.L_9:
        /*003c*/ 	.byte	0x04, 0x12
        /*003e*/ 	.short	(.L_11 - .L_10)
	.align		4
.L_10:
        /*0040*/ 	.word	index@(_Z10kernel_addPKfS0_Pfi)
        /*0044*/ 	.word	0x00000000
.L_11:


//--------------------- .nv.compat                --------------------------
	.section	.nv.compat,"",@"SHT_CUDA_COMPAT_INFO"
	.align	4
        /*0000*/ 	.byte	0x02, 0x09, 0x00, 0x00, 0x02, 0x02, 0x01, 0x00, 0x02, 0x05, 0x05, 0x00, 0x03, 0x07, 0x01, 0x01
        /*0010*/ 	.byte	0x02, 0x03, 0x00, 0x00, 0x02, 0x06, 0x01, 0x00, 0x04, 0x0b, 0x08, 0x00, 0x09, 0x00, 0x00, 0x00
        /*0020*/ 	.byte	0x00, 0x00, 0x00, 0x00


//--------------------- .nv.info._Z10kernel_subPKfS0_Pfi --------------------------
	.section	.nv.info._Z10kernel_subPKfS0_Pfi,"",@"SHT_CUDA_INFO"
	.sectionflags	@""
	.align	4


	//----- nvinfo : EIATTR_CUDA_API_VERSION
	.align		4
        /*0000*/ 	.byte	0x04, 0x37
        /*0002*/ 	.short	(.L_13 - .L_12)
.L_12:
        /*0004*/ 	.word	0x00000082


	//----- nvinfo : EIATTR_KPARAM_INFO
	.align		4
.L_13:
        /*0008*/ 	.byte	0x04, 0x17
        /*000a*/ 	.short	(.L_15 - .L_14)
.L_14:
        /*000c*/ 	.word	0x00000000
        /*0010*/ 	.short	0x0003
        /*0012*/ 	.short	0x0018
        /*0014*/ 	.byte	0x00, 0xf0, 0x11, 0x00


	//----- nvinfo : EIATTR_KPARAM_INFO
	.align		4
.L_15:
        /*0018*/ 	.byte	0x04, 0x17
        /*001a*/ 	.short	(.L_17 - .L_16)
.L_16:
        /*001c*/ 	.word	0x00000000
        /*0020*/ 	.short	0x0002
        /*0022*/ 	.short	0x0010
        /*0024*/ 	.byte	0x00, 0xf5, 0x21, 0x00


	//----- nvinfo : EIATTR_KPARAM_INFO
	.align		4
.L_17:
        /*0028*/ 	.byte	0x04, 0x17
        /*002a*/ 	.short	(.L_19 - .L_18)
.L_18:
        /*002c*/ 	.word	0x00000000
        /*0030*/ 	.short	0x0001
        /*0032*/ 	.short	0x0008
        /*0034*/ 	.byte	0x00, 0xf5, 0x21, 0x00


	//----- nvinfo : EIATTR_KPARAM_INFO
	.align		4
.L_19:
        /*0038*/ 	.byte	0x04, 0x17
        /*003a*/ 	.short	(.L_21 - .L_20)
.L_20:
        /*003c*/ 	.word	0x00000000
        /*0040*/ 	.short	0x0000
        /*0042*/ 	.short	0x0000
        /*0044*/ 	.byte	0x00, 0xf5, 0x21, 0x00


	//----- nvinfo : EIATTR_SPARSE_MMA_MASK
	.align		4
.L_21:
        /*0048*/ 	.byte	0x03, 0x50
        /*004a*/ 	.short	0x0000


	//----- nvinfo : EIATTR_MAXREG_COUNT
	.align		4
        /*004c*/ 	.byte	0x03, 0x1b
        /*004e*/ 	.short	0x00ff


	//----- nvinfo : EIATTR_MERCURY_ISA_VERSION
	.align		4
        /*0050*/ 	.byte	0x03, 0x5f
        /*0052*/ 	.short	0x0101


	//----- nvinfo : EIATTR_VRC_CTA_INIT_COUNT
	.align		4
        /*0054*/ 	.byte	0x02, 0x4a
	.zero		1
	.zero		1


	//----- nvinfo : EIATTR_EXIT_INSTR_OFFSETS
	.align		4
        /*0058*/ 	.byte	0x04, 0x1c
        /*005a*/ 	.short	(.L_23 - .L_22)


	//   ....[0]....
.L_22:
        /*005c*/ 	.word	0x00000070


	//   ....[1]....
        /*0060*/ 	.word	0x00000130


	//----- nvinfo : EIATTR_CBANK_PARAM_SIZE
	.align		4
.L_23:
        /*0064*/ 	.byte	0x03, 0x19
        /*0066*/ 	.short	0x001c


	//----- nvinfo : EIATTR_PARAM_CBANK
	.align		4
        /*0068*/ 	.byte	0x04, 0x0a
        /*006a*/ 	.short	(.L_25 - .L_24)
	.align		4
.L_24:
        /*006c*/ 	.word	index@(.nv.constant0._Z10kernel_subPKfS0_Pfi)
        /*0070*/ 	.short	0x0380
        /*0072*/ 	.short	0x001c


	//----- nvinfo : EIATTR_SW_WAR
	.align		4
.L_25:
        /*0074*/ 	.byte	0x04, 0x36
        /*0076*/ 	.short	(.L_27 - .L_26)
.L_26:
        /*0078*/ 	.word	0x00000008
.L_27:


//--------------------- .nv.info._Z10kernel_addPKfS0_Pfi --------------------------
	.section	.nv.info._Z10kernel_addPKfS0_Pfi,"",@"SHT_CUDA_INFO"
	.sectionflags	@""
	.align	4


	//----- nvinfo : EIATTR_CUDA_API_VERSION
	.align		4
        /*0000*/ 	.byte	0x04, 0x37
        /*0002*/ 	.short	(.L_29 - .L_28)
.L_28:
        /*0004*/ 	.word	0x00000082


	//----- nvinfo : EIATTR_KPARAM_INFO
	.align		4
.L_29:
        /*0008*/ 	.byte	0x04, 0x17
        /*000a*/ 	.short	(.L_31 - .L_30)
.L_30:
        /*000c*/ 	.word	0x00000000
        /*0010*/ 	.short	0x0003
        /*0012*/ 	.short	0x0018
        /*0014*/ 	.byte	0x00, 0xf0, 0x11, 0x00


	//----- nvinfo : EIATTR_KPARAM_INFO
	.align		4
.L_31:
        /*0018*/ 	.byte	0x04, 0x17
        /*001a*/ 	.short	(.L_33 - .L_32)
.L_32:
        /*001c*/ 	.word	0x00000000
        /*0020*/ 	.short	0x0002
        /*0022*/ 	.short	0x0010
        /*0024*/ 	.byte	0x00, 0xf5, 0x21, 0x00


	//----- nvinfo : EIATTR_KPARAM_INFO
	.align		4
.L_33:
        /*0028*/ 	.byte	0x04, 0x17
        /*002a*/ 	.short	(.L_35 - .L_34)
.L_34:
        /*002c*/ 	.word	0x00000000
        /*0030*/ 	.short	0x0001
        /*0032*/ 	.short	0x0008
        /*0034*/ 	.byte	0x00, 0xf5, 0x21, 0x00


	//----- nvinfo : EIATTR_KPARAM_INFO
	.align		4
.L_35:
        /*0038*/ 	.byte	0x04, 0x17
        /*003a*/ 	.short	(.L_37 - .L_36)
.L_36:
        /*003c*/ 	.word	0x00000000
        /*0040*/ 	.short	0x0000
        /*0042*/ 	.short	0x0000
        /*0044*/ 	.byte	0x00, 0xf5, 0x21, 0x00


	//----- nvinfo : EIATTR_SPARSE_MMA_MASK
	.align		4
.L_37:
        /*0048*/ 	.byte	0x03, 0x50
        /*004a*/ 	.short	0x0000


	//----- nvinfo : EIATTR_MAXREG_COUNT
	.align		4
        /*004c*/ 	.byte	0x03, 0x1b
        /*004e*/ 	.short	0x00ff


	//----- nvinfo : EIATTR_MERCURY_ISA_VERSION
	.align		4
        /*0050*/ 	.byte	0x03, 0x5f
        /*0052*/ 	.short	0x0101


	//----- nvinfo : EIATTR_VRC_CTA_INIT_COUNT
	.align		4
        /*0054*/ 	.byte	0x02, 0x4a
	.zero		1
	.zero		1


	//----- nvinfo : EIATTR_EXIT_INSTR_OFFSETS
	.align		4
        /*0058*/ 	.byte	0x04, 0x1c
        /*005a*/ 	.short	(.L_39 - .L_38)


	//   ....[0]....
.L_38:
        /*005c*/ 	.word	0x00000070


	//   ....[1]....
        /*0060*/ 	.word	0x00000130


	//----- nvinfo : EIATTR_CBANK_PARAM_SIZE
	.align		4
.L_39:
        /*0064*/ 	.byte	0x03, 0x19
        /*0066*/ 	.short	0x001c


	//----- nvinfo : EIATTR_PARAM_CBANK
	.align		4
        /*0068*/ 	.byte	0x04, 0x0a
        /*006a*/ 	.short	(.L_41 - .L_40)
	.align		4
.L_40:
        /*006c*/ 	.word	index@(.nv.constant0._Z10kernel_addPKfS0_Pfi)
        /*0070*/ 	.short	0x0380
        /*0072*/ 	.short	0x001c


	//----- nvinfo : EIATTR_SW_WAR
	.align		4
.L_41:
        /*0074*/ 	.byte	0x04, 0x36
        /*0076*/ 	.short	(.L_43 - .L_42)
.L_42:
        /*0078*/ 	.word	0x00000008
.L_43:


//--------------------- .nv.callgraph             --------------------------
	.section	.nv.callgraph,"",@"SHT_CUDA_CALLGRAPH"
	.align	4
	.sectionentsize	8
	.align		4
        /*0000*/ 	.word	0x00000000
	.align		4
        /*0004*/ 	.word	0xffffffff
	.align		4
        /*0008*/ 	.word	0x00000000
	.align		4
        /*000c*/ 	.word	0xfffffffe
	.align		4
        /*0010*/ 	.word	0x00000000
	.align		4
        /*0014*/ 	.word	0xfffffffd
	.align		4
        /*0018*/ 	.word	0x00000000
	.align		4
        /*001c*/ 	.word	0xfffffffc


//--------------------- .text._Z10kernel_subPKfS0_Pfi --------------------------
	.section	.text._Z10kernel_subPKfS0_Pfi,"ax",@progbits
	.align	128
        .global         _Z10kernel_subPKfS0_Pfi
        .type           _Z10kernel_subPKfS0_Pfi,@function
        .size           _Z10kernel_subPKfS0_Pfi,(.L_x_2 - _Z10kernel_subPKfS0_Pfi)
        .other          _Z10kernel_subPKfS0_Pfi,@"STO_CUDA_ENTRY STV_DEFAULT"
_Z10kernel_subPKfS0_Pfi:
.text._Z10kernel_subPKfS0_Pfi:
[----:B------:R-:W-:Y:S01]  /*0000*/  LDC R1, c[0x0][0x37c] ;  /* 0x0000df00ff017b82 */ /* 0x000fe20000000800 */
[----:B------:R-:W0:Y:S07]  /*0010*/  S2R R0, SR_TID.X ;  /* 0x0000000000007919 */ /* 0x000e2e0000002100 */
[----:B------:R-:W0:Y:S01]  /*0020*/  S2UR UR4, SR_CTAID.X ;  /* 0x00000000000479c3 */ /* 0x000e220000002500 */
[----:B------:R-:W1:Y:S07]  /*0030*/  LDCU UR5, c[0x0][0x398] ;  /* 0x00007300ff0577ac */ /* 0x000e6e0008000800 */
[----:B------:R-:W0:Y:S02]  /*0040*/  LDC R9, c[0x0][0x360] ;  /* 0x0000d800ff097b82 */ /* 0x000e240000000800 */
[----:B0-----:R-:W-:-:S05]  /*0050*/  IMAD R9, R9, UR4, R0 ;  /* 0x0000000409097c24 */ /* 0x001fca000f8e0200 */
[----:B-1----:R-:W-:-:S13]  /*0060*/  ISETP.GE.AND P0, PT, R9, UR5, PT ;  /* 0x0000000509007c0c */ /* 0x002fda000bf06270 */
[----:B------:R-:W-:Y:S05]  /*0070*/  @P0 EXIT ;  /* 0x000000000000094d */ /* 0x000fea0003800000 */
[----:B------:R-:W0:Y:S01]  /*0080*/  LDC.64 R2, c[0x0][0x380] ;  /* 0x0000e000ff027b82 */ /* 0x000e220000000a00 */
[----:B------:R-:W1:Y:S07]  /*0090*/  LDCU.64 UR4, c[0x0][0x358] ;  /* 0x00006b00ff0477ac */ /* 0x000e6e0008000a00 */
[----:B------:R-:W2:Y:S08]  /*00a0*/  LDC.64 R4, c[0x0][0x388] ;  /* 0x0000e200ff047b82 */ /* 0x000eb00000000a00 */
[----:B------:R-:W3:Y:S01]  /*00b0*/  LDC.64 R6, c[0x0][0x390] ;  /* 0x0000e400ff067b82 */ /* 0x000ee20000000a00 */
[----:B0-----:R-:W-:-:S06]  /*00c0*/  IMAD.WIDE R2, R9, 0x4, R2 ;  /* 0x0000000409027825 */ /* 0x001fcc00078e0202 */
[----:B-1----:R-:W4:Y:S01]  /*00d0*/  LDG.E R2, desc[UR4][R2.64] ;  /* 0x0000000402027981 */ /* 0x002f22000c1e1900 */
[----:B--2---:R-:W-:-:S06]  /*00e0*/  IMAD.WIDE R4, R9, 0x4, R4 ;  /* 0x0000000409047825 */ /* 0x004fcc00078e0204 */
[----:B------:R-:W4:Y:S01]  /*00f0*/  LDG.E R5, desc[UR4][R4.64] ;  /* 0x0000000404057981 */ /* 0x000f22000c1e1900 */
[----:B---3--:R-:W-:-:S04]  /*0100*/  IMAD.WIDE R6, R9, 0x4, R6 ;  /* 0x0000000409067825 */ /* 0x008fc800078e0206 */
[----:B----4-:R-:W-:-:S05]  /*0110*/  FADD R9, R2, -R5 ;  /* 0x8000000502097221 */ /* 0x010fca0000000000 */
[----:B------:R-:W-:Y:S01]  /*0120*/  STG.E desc[UR4][R6.64], R9 ;  /* 0x0000000906007986 */ /* 0x000fe2000c101904 */
[----:B------:R-:W-:Y:S05]  /*0130*/  EXIT ;  /* 0x000000000000794d */ /* 0x000fea0003800000 */
.L_x_0:
[----:B------:R-:W-:-:S00]  /*0140*/  BRA `(.L_x_0) ;  /* 0xfffffffc00fc7947 */ /* 0x000fc0000383ffff */
[----:B------:R-:W-:-:S00]  /*0150*/  NOP ;  /* 0x0000000000007918 */ /* 0x000fc00000000000 */
        /* <DEDUP_REMOVED lines=10> */
.L_x_2:


//--------------------- .text._Z10kernel_addPKfS0_Pfi --------------------------
	.section	.text._Z10kernel_addPKfS0_Pfi,"ax",@progbits
	.align	128
        .global         _Z10kernel_addPKfS0_Pfi
        .type           _Z10kernel_addPKfS0_Pfi,@function
        .size           _Z10kernel_addPKfS0_Pfi,(.L_x_3 - _Z10kernel_addPKfS0_Pfi)
        .other          _Z10kernel_addPKfS0_Pfi,@"STO_CUDA_ENTRY STV_DEFAULT"
_Z10kernel_addPKfS0_Pfi:
.text._Z10kernel_addPKfS0_Pfi:
        /* <DEDUP_REMOVED lines=17> */
[----:B----4-:R-:W-:-:S05]  /*0110*/  FADD R9, R2, R5 ;  /* 0x0000000502097221 */ /* 0x010fca0000000000 */
[----:B------:R-:W-:Y:S01]  /*0120*/  STG.E desc[UR4][R6.64], R9 ;  /* 0x0000000906007986 */ /* 0x000fe2000c101904 */
[----:B------:R-:W-:Y:S05]  /*0130*/  EXIT ;  /* 0x000000000000794d */ /* 0x000fea0003800000 */
.L_x_1:
        /* <DEDUP_REMOVED lines=12> */
.L_x_3:


//--------------------- .nv.shared.reserved.0     --------------------------
	.section	.nv.shared.reserved.0,"aw",@nobits
	.weak		__nv_reservedSMEM_offset_0_alias
	.size		__nv_reservedSMEM_offset_0_alias, 0, 64
	.other		__nv_reservedSMEM_offset_0_alias,@"STO_CUDA_RESERVED_SHARED STV_DEFAULT"
__nv_reservedSMEM_offset_0_alias:
	.zero		0
	.zero		64


//--------------------- .nv.constant0._Z10kernel_subPKfS0_Pfi --------------------------
	.section	.nv.constant0._Z10kernel_subPKfS0_Pfi,"a",@progbits
	.sectionflags	@""
	.align	4
.nv.constant0._Z10kernel_subPKfS0_Pfi:
	.zero		924


//--------------------- .nv.constant0._Z10kernel_addPKfS0_Pfi --------------------------
	.section	.nv.constant0._Z10kernel_addPKfS0_Pfi,"a",@progbits
	.sectionflags	@""
	.align	4
.nv.constant0._Z10kernel_addPKfS0_Pfi:
	.zero		924


//--------------------- SYMBOLS --------------------------

	.type		.nv.reservedSmem.offset0,@object
	.size		.nv.reservedSmem.offset0,0x4
